//
// Generated by NVIDIA NVVM Compiler
//
// Compiler Build ID: CL-36424714
// Cuda compilation tools, release 13.0, V13.0.88
// Based on NVVM 20.0.0
//

.version 9.0
.target sm_100
.address_size 64

	// .globl	_Z13TC_FP_DropoutPKaPaPKfPffiiii
.global .align 4 .b8 precalc_xorwow_matrix[102400];
.global .align 4 .b8 precalc_xorwow_offset_matrix[102400];
.global .align 4 .b8 mrg32k3aM1[2304];
.global .align 4 .b8 mrg32k3aM2[2304];
.global .align 4 .b8 mrg32k3aM1SubSeq[2016];
.global .align 4 .b8 mrg32k3aM2SubSeq[2016];
.global .align 4 .b8 mrg32k3aM1Seq[2304];
.global .align 4 .b8 mrg32k3aM2Seq[2304];
.const .align 8 .b8 __cr_lgamma_table[72];

.visible .entry _Z13TC_FP_DropoutPKaPaPKfPffiiii(
	.param .u64 .ptr .align 1 _Z13TC_FP_DropoutPKaPaPKfPffiiii_param_0,
	.param .u64 .ptr .align 1 _Z13TC_FP_DropoutPKaPaPKfPffiiii_param_1,
	.param .u64 .ptr .align 1 _Z13TC_FP_DropoutPKaPaPKfPffiiii_param_2,
	.param .u64 .ptr .align 1 _Z13TC_FP_DropoutPKaPaPKfPffiiii_param_3,
	.param .f32 _Z13TC_FP_DropoutPKaPaPKfPffiiii_param_4,
	.param .u32 _Z13TC_FP_DropoutPKaPaPKfPffiiii_param_5,
	.param .u32 _Z13TC_FP_DropoutPKaPaPKfPffiiii_param_6,
	.param .u32 _Z13TC_FP_DropoutPKaPaPKfPffiiii_param_7,
	.param .u32 _Z13TC_FP_DropoutPKaPaPKfPffiiii_param_8
)
{
	.reg .pred 	%p<9>;
	.reg .b16 	%rs<3>;
	.reg .b32 	%r<198>;
	.reg .b32 	%f<7>;
	.reg .b64 	%rd<23>;

	ld.param.u64 	%rd3, [_Z13TC_FP_DropoutPKaPaPKfPffiiii_param_0];
	ld.param.u64 	%rd5, [_Z13TC_FP_DropoutPKaPaPKfPffiiii_param_1];
	ld.param.u64 	%rd4, [_Z13TC_FP_DropoutPKaPaPKfPffiiii_param_2];
	ld.param.u64 	%rd6, [_Z13TC_FP_DropoutPKaPaPKfPffiiii_param_3];
	ld.param.f32 	%f1, [_Z13TC_FP_DropoutPKaPaPKfPffiiii_param_4];
	ld.param.u32 	%r7, [_Z13TC_FP_DropoutPKaPaPKfPffiiii_param_5];
	ld.param.u32 	%r8, [_Z13TC_FP_DropoutPKaPaPKfPffiiii_param_6];
	ld.param.u32 	%r9, [_Z13TC_FP_DropoutPKaPaPKfPffiiii_param_7];
	ld.param.u32 	%r10, [_Z13TC_FP_DropoutPKaPaPKfPffiiii_param_8];
	cvta.to.global.u64 	%rd1, %rd5;
	cvta.to.global.u64 	%rd2, %rd6;
	mov.u32 	%r11, %ctaid.y;
	mov.u32 	%r12, %ntid.y;
	mov.u32 	%r13, %tid.y;
	mad.lo.s32 	%r1, %r11, %r12, %r13;
	mov.u32 	%r14, %ctaid.x;
	mov.u32 	%r15, %ntid.x;
	mov.u32 	%r16, %tid.x;
	mad.lo.s32 	%r2, %r14, %r15, %r16;
	setp.ge.s32 	%p1, %r1, %r7;
	setp.ge.s32 	%p2, %r2, %r9;
	or.pred  	%p3, %p1, %p2;
	@%p3 bra 	$L__BB0_4;
	mad.lo.s32 	%r3, %r9, %r1, %r2;
	mad.lo.s32 	%r4, %r10, %r1, %r2;
	// begin inline asm
	mov.u64 	%rd15, %clock64;
	// end inline asm
	cvt.u32.u64 	%r109, %rd15;
	{ .reg .b32 tmp; mov.b64 {tmp, %r110}, %rd15; }
	shr.s32 	%r111, %r3, 31;
	mov.b32 	%r112, 0;
	mov.b32 	%r113, -766435501;
	mul.hi.u32 	%r114, %r113, %r112;
	mov.b32 	%r115, -845247145;
	mul.hi.u32 	%r116, %r115, %r3;
	mul.lo.s32 	%r117, %r3, -845247145;
	xor.b32  	%r118, %r116, %r109;
	xor.b32  	%r119, %r111, %r114;
	xor.b32  	%r120, %r119, %r110;
	add.s32 	%r121, %r109, -1640531527;
	add.s32 	%r122, %r110, -1150833019;
	mul.hi.u32 	%r123, %r113, %r118;
	mul.lo.s32 	%r124, %r118, -766435501;
	mul.hi.u32 	%r125, %r115, %r120;
	mul.lo.s32 	%r126, %r120, -845247145;
	xor.b32  	%r127, %r117, %r125;
	xor.b32  	%r128, %r127, %r121;
	xor.b32  	%r129, %r123, %r122;
	add.s32 	%r130, %r109, 1013904242;
	add.s32 	%r131, %r110, 1993301258;
	mul.hi.u32 	%r132, %r113, %r128;
	mul.lo.s32 	%r133, %r128, -766435501;
	mul.hi.u32 	%r134, %r115, %r129;
	mul.lo.s32 	%r135, %r129, -845247145;
	xor.b32  	%r136, %r126, %r130;
	xor.b32  	%r137, %r136, %r134;
	xor.b32  	%r138, %r131, %r124;
	xor.b32  	%r139, %r138, %r132;
	add.s32 	%r140, %r109, -626627285;
	add.s32 	%r141, %r110, 842468239;
	mul.hi.u32 	%r142, %r113, %r137;
	mul.lo.s32 	%r143, %r137, -766435501;
	mul.hi.u32 	%r144, %r115, %r139;
	mul.lo.s32 	%r145, %r139, -845247145;
	xor.b32  	%r146, %r135, %r140;
	xor.b32  	%r147, %r146, %r144;
	xor.b32  	%r148, %r133, %r141;
	xor.b32  	%r149, %r148, %r142;
	add.s32 	%r150, %r109, 2027808484;
	add.s32 	%r151, %r110, -308364780;
	mul.hi.u32 	%r152, %r113, %r147;
	mul.lo.s32 	%r153, %r147, -766435501;
	mul.hi.u32 	%r154, %r115, %r149;
	mul.lo.s32 	%r155, %r149, -845247145;
	xor.b32  	%r156, %r145, %r150;
	xor.b32  	%r157, %r156, %r154;
	xor.b32  	%r158, %r143, %r151;
	xor.b32  	%r159, %r158, %r152;
	add.s32 	%r160, %r109, 387276957;
	add.s32 	%r161, %r110, -1459197799;
	mul.hi.u32 	%r162, %r113, %r157;
	mul.lo.s32 	%r163, %r157, -766435501;
	mul.hi.u32 	%r164, %r115, %r159;
	mul.lo.s32 	%r165, %r159, -845247145;
	xor.b32  	%r166, %r155, %r160;
	xor.b32  	%r167, %r166, %r164;
	xor.b32  	%r168, %r153, %r161;
	xor.b32  	%r169, %r168, %r162;
	add.s32 	%r170, %r109, -1253254570;
	add.s32 	%r171, %r110, 1684936478;
	mul.hi.u32 	%r172, %r113, %r167;
	mul.lo.s32 	%r173, %r167, -766435501;
	mul.hi.u32 	%r174, %r115, %r169;
	mul.lo.s32 	%r175, %r169, -845247145;
	xor.b32  	%r176, %r165, %r170;
	xor.b32  	%r177, %r176, %r174;
	xor.b32  	%r178, %r163, %r171;
	xor.b32  	%r179, %r178, %r172;
	add.s32 	%r180, %r109, 1401181199;
	add.s32 	%r181, %r110, 534103459;
	mul.hi.u32 	%r182, %r113, %r177;
	mul.lo.s32 	%r183, %r177, -766435501;
	mul.hi.u32 	%r184, %r115, %r179;
	xor.b32  	%r185, %r175, %r180;
	xor.b32  	%r186, %r185, %r184;
	xor.b32  	%r187, %r173, %r181;
	xor.b32  	%r188, %r187, %r182;
	add.s32 	%r189, %r110, -616729560;
	mul.hi.u32 	%r190, %r113, %r186;
	mul.lo.s32 	%r191, %r188, -845247145;
	xor.b32  	%r192, %r183, %r189;
	xor.b32  	%r193, %r192, %r190;
	add.s32 	%r194, %r109, -1879881855;
	mul.hi.u32 	%r195, %r115, %r193;
	xor.b32  	%r196, %r191, %r194;
	xor.b32  	%r197, %r196, %r195;
	cvt.rn.f32.u32 	%f5, %r197;
	fma.rn.f32 	%f6, %f5, 0f2F800000, 0f2F000000;
	setp.geu.f32 	%p8, %f6, %f1;
	@%p8 bra 	$L__BB0_3;
	cvt.s64.s32 	%rd21, %r4;
	add.s64 	%rd22, %rd1, %rd21;
	mov.b16 	%rs2, 0;
	st.global.u8 	[%rd22], %rs2;
	bra.uni 	$L__BB0_8;
$L__BB0_3:
	cvt.s64.s32 	%rd16, %r3;
	cvta.to.global.u64 	%rd17, %rd3;
	add.s64 	%rd18, %rd17, %rd16;
	ld.global.u8 	%rs1, [%rd18];
	cvt.s64.s32 	%rd19, %r4;
	add.s64 	%rd20, %rd1, %rd19;
	st.global.u8 	[%rd20], %rs1;
	bra.uni 	$L__BB0_8;
$L__BB0_4:
	setp.ge.s32 	%p4, %r2, %r9;
	add.s32 	%r17, %r8, %r7;
	setp.ge.s32 	%p5, %r1, %r17;
	or.pred  	%p6, %p5, %p4;
	@%p6 bra 	$L__BB0_8;
	sub.s32 	%r18, %r1, %r7;
	mad.lo.s32 	%r5, %r9, %r18, %r2;
	mad.lo.s32 	%r6, %r10, %r18, %r2;
	// begin inline asm
	mov.u64 	%rd7, %clock64;
	// end inline asm
	cvt.u32.u64 	%r19, %rd7;
	{ .reg .b32 tmp; mov.b64 {tmp, %r20}, %rd7; }
	shr.s32 	%r21, %r5, 31;
	mov.b32 	%r22, 0;
	mov.b32 	%r23, -766435501;
	mul.hi.u32 	%r24, %r23, %r22;
	mov.b32 	%r25, -845247145;
	mul.hi.u32 	%r26, %r25, %r5;
	mul.lo.s32 	%r27, %r5, -845247145;
	xor.b32  	%r28, %r26, %r19;
	xor.b32  	%r29, %r21, %r24;
	xor.b32  	%r30, %r29, %r20;
	add.s32 	%r31, %r19, -1640531527;
	add.s32 	%r32, %r20, -1150833019;
	mul.hi.u32 	%r33, %r23, %r28;
	mul.lo.s32 	%r34, %r28, -766435501;
	mul.hi.u32 	%r35, %r25, %r30;
	mul.lo.s32 	%r36, %r30, -845247145;
	xor.b32  	%r37, %r27, %r35;
	xor.b32  	%r38, %r37, %r31;
	xor.b32  	%r39, %r33, %r32;
	add.s32 	%r40, %r19, 1013904242;
	add.s32 	%r41, %r20, 1993301258;
	mul.hi.u32 	%r42, %r23, %r38;
	mul.lo.s32 	%r43, %r38, -766435501;
	mul.hi.u32 	%r44, %r25, %r39;
	mul.lo.s32 	%r45, %r39, -845247145;
	xor.b32  	%r46, %r36, %r40;
	xor.b32  	%r47, %r46, %r44;
	xor.b32  	%r48, %r41, %r34;
	xor.b32  	%r49, %r48, %r42;
	add.s32 	%r50, %r19, -626627285;
	add.s32 	%r51, %r20, 842468239;
	mul.hi.u32 	%r52, %r23, %r47;
	mul.lo.s32 	%r53, %r47, -766435501;
	mul.hi.u32 	%r54, %r25, %r49;
	mul.lo.s32 	%r55, %r49, -845247145;
	xor.b32  	%r56, %r45, %r50;
	xor.b32  	%r57, %r56, %r54;
	xor.b32  	%r58, %r43, %r51;
	xor.b32  	%r59, %r58, %r52;
	add.s32 	%r60, %r19, 2027808484;
	add.s32 	%r61, %r20, -308364780;
	mul.hi.u32 	%r62, %r23, %r57;
	mul.lo.s32 	%r63, %r57, -766435501;
	mul.hi.u32 	%r64, %r25, %r59;
	mul.lo.s32 	%r65, %r59, -845247145;
	xor.b32  	%r66, %r55, %r60;
	xor.b32  	%r67, %r66, %r64;
	xor.b32  	%r68, %r53, %r61;
	xor.b32  	%r69, %r68, %r62;
	add.s32 	%r70, %r19, 387276957;
	add.s32 	%r71, %r20, -1459197799;
	mul.hi.u32 	%r72, %r23, %r67;
	mul.lo.s32 	%r73, %r67, -766435501;
	mul.hi.u32 	%r74, %r25, %r69;
	mul.lo.s32 	%r75, %r69, -845247145;
	xor.b32  	%r76, %r65, %r70;
	xor.b32  	%r77, %r76, %r74;
	xor.b32  	%r78, %r63, %r71;
	xor.b32  	%r79, %r78, %r72;
	add.s32 	%r80, %r19, -1253254570;
	add.s32 	%r81, %r20, 1684936478;
	mul.hi.u32 	%r82, %r23, %r77;
	mul.lo.s32 	%r83, %r77, -766435501;
	mul.hi.u32 	%r84, %r25, %r79;
	mul.lo.s32 	%r85, %r79, -845247145;
	xor.b32  	%r86, %r75, %r80;
	xor.b32  	%r87, %r86, %r84;
	xor.b32  	%r88, %r73, %r81;
	xor.b32  	%r89, %r88, %r82;
	add.s32 	%r90, %r19, 1401181199;
	add.s32 	%r91, %r20, 534103459;
	mul.hi.u32 	%r92, %r23, %r87;
	mul.lo.s32 	%r93, %r87, -766435501;
	mul.hi.u32 	%r94, %r25, %r89;
	xor.b32  	%r95, %r85, %r90;
	xor.b32  	%r96, %r95, %r94;
	xor.b32  	%r97, %r83, %r91;
	xor.b32  	%r98, %r97, %r92;
	add.s32 	%r99, %r20, -616729560;
	mul.hi.u32 	%r100, %r23, %r96;
	mul.lo.s32 	%r101, %r98, -845247145;
	xor.b32  	%r102, %r93, %r99;
	xor.b32  	%r103, %r102, %r100;
	add.s32 	%r104, %r19, -1879881855;
	mul.hi.u32 	%r105, %r25, %r103;
	xor.b32  	%r106, %r101, %r104;
	xor.b32  	%r107, %r106, %r105;
	cvt.rn.f32.u32 	%f2, %r107;
	fma.rn.f32 	%f3, %f2, 0f2F800000, 0f2F000000;
	setp.geu.f32 	%p7, %f3, %f1;
	@%p7 bra 	$L__BB0_7;
	mul.wide.s32 	%rd13, %r6, 4;
	add.s64 	%rd14, %rd2, %rd13;
	mov.b32 	%r108, 0;
	st.global.u32 	[%rd14], %r108;
	bra.uni 	$L__BB0_8;
$L__BB0_7:
	cvta.to.global.u64 	%rd8, %rd4;
	mul.wide.s32 	%rd9, %r5, 4;
	add.s64 	%rd10, %rd8, %rd9;
	ld.global.f32 	%f4, [%rd10];
	mul.wide.s32 	%rd11, %r6, 4;
	add.s64 	%rd12, %rd2, %rd11;
	st.global.f32 	[%rd12], %f4;
$L__BB0_8:
	ret;

}


// ===== COMPILED SASS (sm_100) =====

	.target	sm_100

	.elftype	@"ET_EXEC"


//--------------------- .note.nv.tkinfo           --------------------------
	.section	.note.nv.tkinfo,"",@"SHT_NOTE"
	.sectionflags	@"SHF_NOTE_NV_TKINFO"
	.tkinfo
        /*0018*/ 	.word	0x00000002
        /*0030*/ 	.string	""
        /*0030*/ 	.string	"ptxas"
        /*0030*/ 	.string	"Cuda compilation tools, release 13.0, V13.0.88"
        /*0030*/ 	.string	"Build cuda_13.0.r13.0/compiler.36424714_0"
        /*0030*/ 	.string	"-arch sm_100 -m 64 "



//--------------------- .note.nv.cuinfo           --------------------------
	.section	.note.nv.cuinfo,"",@"SHT_NOTE"
	.sectionflags	@"SHF_NOTE_NV_CUINFO"
        /*0018*/ 	.short	0x0002
        /*001a*/ 	.short	0x0064
        /*001c*/ 	.short	0x0082
	.zero		2


//--------------------- .nv.info                  --------------------------
	.section	.nv.info,"",@"SHT_CUDA_INFO"
	.align	4


	//----- nvinfo : EIATTR_REGCOUNT
	.align		4
        /*0000*/ 	.byte	0x04, 0x2f
        /*0002*/ 	.short	(.L_10 - .L_9)
	.align		4
.L_9:
        /*0004*/ 	.word	index@(_Z13TC_FP_DropoutPKaPaPKfPffiiii)
        /*0008*/ 	.word	0x00000010


	//----- nvinfo : EIATTR_FRAME_SIZE
	.align		4
.L_10:
        /*000c*/ 	.byte	0x04, 0x11
        /*000e*/ 	.short	(.L_12 - .L_11)
	.align		4
.L_11:
        /*0010*/ 	.word	index@(_Z13TC_FP_DropoutPKaPaPKfPffiiii)
        /*0014*/ 	.word	0x00000000


	//----- nvinfo : EIATTR_MIN_STACK_SIZE
	.align		4
.L_12:
        /*0018*/ 	.byte	0x04, 0x12
        /*001a*/ 	.short	(.L_14 - .L_13)
	.align		4
.L_13:
        /*001c*/ 	.word	index@(_Z13TC_FP_DropoutPKaPaPKfPffiiii)
        /*0020*/ 	.word	0x00000000
.L_14:


//--------------------- .nv.compat                --------------------------
	.section	.nv.compat,"",@"SHT_CUDA_COMPAT_INFO"
	.align	4
        /*0000*/ 	.byte	0x02, 0x09, 0x00, 0x00, 0x02, 0x02, 0x01, 0x00, 0x02, 0x05, 0x05, 0x00, 0x03, 0x07, 0x01, 0x01
        /*0010*/ 	.byte	0x02, 0x03, 0x00, 0x00, 0x02, 0x06, 0x01, 0x00, 0x04, 0x0b, 0x08, 0x00, 0x09, 0x00, 0x00, 0x00
        /*0020*/ 	.byte	0x00, 0x00, 0x00, 0x00


//--------------------- .nv.info._Z13TC_FP_DropoutPKaPaPKfPffiiii --------------------------
	.section	.nv.info._Z13TC_FP_DropoutPKaPaPKfPffiiii,"",@"SHT_CUDA_INFO"
	.sectionflags	@""
	.align	4


	//----- nvinfo : EIATTR_CUDA_API_VERSION
	.align		4
        /*0000*/ 	.byte	0x04, 0x37
        /*0002*/ 	.short	(.L_16 - .L_15)
.L_15:
        /*0004*/ 	.word	0x00000082


	//----- nvinfo : EIATTR_KPARAM_INFO
	.align		4
.L_16:
        /*0008*/ 	.byte	0x04, 0x17
        /*000a*/ 	.short	(.L_18 - .L_17)
.L_17:
        /*000c*/ 	.word	0x00000000
        /*0010*/ 	.short	0x0008
        /*0012*/ 	.short	0x0030
        /*0014*/ 	.byte	0x00, 0xf0, 0x11, 0x00


	//----- nvinfo : EIATTR_KPARAM_INFO
	.align		4
.L_18:
        /*0018*/ 	.byte	0x04, 0x17
        /*001a*/ 	.short	(.L_20 - .L_19)
.L_19:
        /*001c*/ 	.word	0x00000000
        /*0020*/ 	.short	0x0007
        /*0022*/ 	.short	0x002c
        /*0024*/ 	.byte	0x00, 0xf0, 0x11, 0x00


	//----- nvinfo : EIATTR_KPARAM_INFO
	.align		4
.L_20:
        /*0028*/ 	.byte	0x04, 0x17
        /*002a*/ 	.short	(.L_22 - .L_21)
.L_21:
        /*002c*/ 	.word	0x00000000
        /*0030*/ 	.short	0x0006
        /*0032*/ 	.short	0x0028
        /*0034*/ 	.byte	0x00, 0xf0, 0x11, 0x00


	//----- nvinfo : EIATTR_KPARAM_INFO
	.align		4
.L_22:
        /*0038*/ 	.byte	0x04, 0x17
        /*003a*/ 	.short	(.L_24 - .L_23)
.L_23:
        /*003c*/ 	.word	0x00000000
        /*0040*/ 	.short	0x0005
        /*0042*/ 	.short	0x0024
        /*0044*/ 	.byte	0x00, 0xf0, 0x11, 0x00


	//----- nvinfo : EIATTR_KPARAM_INFO
	.align		4
.L_24:
        /*0048*/ 	.byte	0x04, 0x17
        /*004a*/ 	.short	(.L_26 - .L_25)
.L_25:
        /*004c*/ 	.word	0x00000000
        /*0050*/ 	.short	0x0004
        /*0052*/ 	.short	0x0020
        /*0054*/ 	.byte	0x00, 0xf0, 0x11, 0x00


	//----- nvinfo : EIATTR_KPARAM_INFO
	.align		4
.L_26:
        /*0058*/ 	.byte	0x04, 0x17
        /*005a*/ 	.short	(.L_28 - .L_27)
.L_27:
        /*005c*/ 	.word	0x00000000
        /*0060*/ 	.short	0x0003
        /*0062*/ 	.short	0x0018
        /*0064*/ 	.byte	0x00, 0xf5, 0x21, 0x00


	//----- nvinfo : EIATTR_KPARAM_INFO
	.align		4
.L_28:
        /*0068*/ 	.byte	0x04, 0x17
        /*006a*/ 	.short	(.L_30 - .L_29)
.L_29:
        /*006c*/ 	.word	0x00000000
        /*0070*/ 	.short	0x0002
        /*0072*/ 	.short	0x0010
        /*0074*/ 	.byte	0x00, 0xf5, 0x21, 0x00


	//----- nvinfo : EIATTR_KPARAM_INFO
	.align		4
.L_30:
        /*0078*/ 	.byte	0x04, 0x17
        /*007a*/ 	.short	(.L_32 - .L_31)
.L_31:
        /*007c*/ 	.word	0x00000000
        /*0080*/ 	.short	0x0001
        /*0082*/ 	.short	0x0008
        /*0084*/ 	.byte	0x00, 0xf5, 0x21, 0x00


	//----- nvinfo : EIATTR_KPARAM_INFO
	.align		4
.L_32:
        /*0088*/ 	.byte	0x04, 0x17
        /*008a*/ 	.short	(.L_34 - .L_33)
.L_33:
        /*008c*/ 	.word	0x00000000
        /*0090*/ 	.short	0x0000
        /*0092*/ 	.short	0x0000
        /*0094*/ 	.byte	0x00, 0xf5, 0x21, 0x00


	//----- nvinfo : EIATTR_SPARSE_MMA_MASK
	.align		4
.L_34:
        /*0098*/ 	.byte	0x03, 0x50
        /*009a*/ 	.short	0x0000


	//----- nvinfo : EIATTR_MAXREG_COUNT
	.align		4
        /*009c*/ 	.byte	0x03, 0x1b
        /*009e*/ 	.short	0x00ff


	//----- nvinfo : EIATTR_MERCURY_ISA_VERSION
	.align		4
        /*00a0*/ 	.byte	0x03, 0x5f
        /*00a2*/ 	.short	0x0101


	//----- nvinfo : EIATTR_VRC_CTA_INIT_COUNT
	.align		4
        /*00a4*/ 	.byte	0x02, 0x4a
	.zero		1
	.zero		1


	//----- nvinfo : EIATTR_EXIT_INSTR_OFFSETS
	.align		4
        /*00a8*/ 	.byte	0x04, 0x1c
        /*00aa*/ 	.short	(.L_36 - .L_35)


	//   ....[0]....
.L_35:
        /*00ac*/ 	.word	0x00000510


	//   ....[1]....
        /*00b0*/ 	.word	0x00000590


	//   ....[2]....
        /*00b4*/ 	.word	0x000005d0


	//   ....[3]....
        /*00b8*/ 	.word	0x00000a00


	//   ....[4]....
        /*00bc*/ 	.word	0x00000a70


	//----- nvinfo : EIATTR_CRS_STACK_SIZE
	.align		4
.L_36:
        /*00c0*/ 	.byte	0x04, 0x1e
        /*00c2*/ 	.short	(.L_38 - .L_37)
.L_37:
        /*00c4*/ 	.word	0x00000000


	//----- nvinfo : EIATTR_CBANK_PARAM_SIZE
	.align		4
.L_38:
        /*00c8*/ 	.byte	0x03, 0x19
        /*00ca*/ 	.short	0x0034


	//----- nvinfo : EIATTR_PARAM_CBANK
	.align		4
        /*00cc*/ 	.byte	0x04, 0x0a
        /*00ce*/ 	.short	(.L_40 - .L_39)
	.align		4
.L_39:
        /*00d0*/ 	.word	index@(.nv.constant0._Z13TC_FP_DropoutPKaPaPKfPffiiii)
        /*00d4*/ 	.short	0x0380
        /*00d6*/ 	.short	0x0034


	//----- nvinfo : EIATTR_SW_WAR
	.align		4
.L_40:
        /*00d8*/ 	.byte	0x04, 0x36
        /*00da*/ 	.short	(.L_42 - .L_41)
.L_41:
        /*00dc*/ 	.word	0x00000008
.L_42:


//--------------------- .nv.callgraph             --------------------------
	.section	.nv.callgraph,"",@"SHT_CUDA_CALLGRAPH"
	.align	4
	.sectionentsize	8
	.align		4
        /*0000*/ 	.word	0x00000000
	.align		4
        /*0004*/ 	.word	0xffffffff
	.align		4
        /*0008*/ 	.word	0x00000000
	.align		4
        /*000c*/ 	.word	0xfffffffe
	.align		4
        /*0010*/ 	.word	0x00000000
	.align		4
        /*0014*/ 	.word	0xfffffffd
	.align		4
        /*0018*/ 	.word	0x00000000
	.align		4
        /*001c*/ 	.word	0xfffffffc


//--------------------- .nv.constant4             --------------------------
	.section	.nv.constant4,"a",@progbits
	.align	8
	.align		8
.nv.constant4:
        /*0000*/ 	.dword	precalc_xorwow_matrix
	.align		8
        /*0008*/ 	.dword	precalc_xorwow_offset_matrix
	.align		8
        /*0010*/ 	.dword	mrg32k3aM1
	.align		8
        /*0018*/ 	.dword	mrg32k3aM2
	.align		8
        /*0020*/ 	.dword	mrg32k3aM1SubSeq
	.align		8
        /*0028*/ 	.dword	mrg32k3aM2SubSeq
	.align		8
        /*0030*/ 	.dword	mrg32k3aM1Seq
	.align		8
        /*0038*/ 	.dword	mrg32k3aM2Seq


//--------------------- .nv.constant3             --------------------------
	.section	.nv.constant3,"a",@progbits
	.align	8
.nv.constant3:
	.type		__cr_lgamma_table,@object
	.size		__cr_lgamma_table,(.L_8 - __cr_lgamma_table)
__cr_lgamma_table:
        /*0000*/ 	.byte	0x00, 0x00, 0x00, 0x00, 0x00, 0x00, 0x00, 0x00, 0x00, 0x00, 0x00, 0x00, 0x00, 0x00, 0x00, 0x00
        /*0010*/ 	.byte	0xef, 0x39, 0xfa, 0xfe, 0x42, 0x2e, 0xe6, 0x3f, 0x02, 0x20, 0x2a, 0xfa, 0x0b, 0xab, 0xfc, 0x3f
        /*0020*/ 	.byte	0xf9, 0x2c, 0x92, 0x7c, 0xa7, 0x6c, 0x09, 0x40, 0xc9, 0x79, 0x44, 0x3c, 0x64, 0x26, 0x13, 0x40
        /*0030*/ 	.byte	0xca, 0x01, 0xcf, 0x3a, 0x27, 0x51, 0x1a, 0x40, 0x30, 0xcc, 0x2d, 0xf3, 0xe1, 0x0c, 0x21, 0x40
        /*0040*/ 	.byte	0x0d, 0xb7, 0xfc, 0x82, 0x8e, 0x35, 0x25, 0x40
.L_8:


//--------------------- .text._Z13TC_FP_DropoutPKaPaPKfPffiiii --------------------------
	.section	.text._Z13TC_FP_DropoutPKaPaPKfPffiiii,"ax",@progbits
	.align	128
        .global         _Z13TC_FP_DropoutPKaPaPKfPffiiii
        .type           _Z13TC_FP_DropoutPKaPaPKfPffiiii,@function
        .size           _Z13TC_FP_DropoutPKaPaPKfPffiiii,(.L_x_2 - _Z13TC_FP_DropoutPKaPaPKfPffiiii)
        .other          _Z13TC_FP_DropoutPKaPaPKfPffiiii,@"STO_CUDA_ENTRY STV_DEFAULT"
_Z13TC_FP_DropoutPKaPaPKfPffiiii:
.text._Z13TC_FP_DropoutPKaPaPKfPffiiii:
[----:B------:R-:W-:Y:S01]  /*0000*/  LDC R1, c[0x0][0x37c] ;  /* 0x0000df00ff017b82 */ /* 0x000fe20000000800 */
[----:B------:R-:W0:Y:S07]  /*0010*/  S2R R2, SR_TID.X ;  /* 0x0000000000027919 */ /* 0x000e2e0000002100 */
[----:B------:R-:W1:Y:S01]  /*0020*/  LDC R0, c[0x0][0x364] ;  /* 0x0000d900ff007b82 */ /* 0x000e620000000800 */
[----:B------:R-:W2:Y:S01]  /*0030*/  LDCU UR8, c[0x0][0x3ac] ;  /* 0x00007580ff0877ac */ /* 0x000ea20008000800 */
[----:B------:R-:W1:Y:S01]  /*0040*/  S2R R5, SR_TID.Y ;  /* 0x0000000000057919 */ /* 0x000e620000002200 */
[----:B------:R-:W3:Y:S05]  /*0050*/  LDCU UR9, c[0x0][0x3a4] ;  /* 0x00007480ff0977ac */ /* 0x000eea0008000800 */
[----:B------:R-:W0:Y:S01]  /*0060*/  S2UR UR5, SR_CTAID.X ;  /* 0x00000000000579c3 */ /* 0x000e220000002500 */
[----:B------:R-:W4:Y:S07]  /*0070*/  LDCU.64 UR6, c[0x0][0x358] ;  /* 0x00006b00ff0677ac */ /* 0x000f2e0008000a00 */
[----:B------:R-:W0:Y:S08]  /*0080*/  LDC R3, c[0x0][0x360] ;  /* 0x0000d800ff037b82 */ /* 0x000e300000000800 */
[----:B------:R-:W1:Y:S01]  /*0090*/  S2UR UR4, SR_CTAID.Y ;  /* 0x00000000000479c3 */ /* 0x000e620000002600 */
[----:B0-----:R-:W-:-:S05]  /*00a0*/  IMAD R3, R3, UR5, R2 ;  /* 0x0000000503037c24 */ /* 0x001fca000f8e0202 */
[----:B--2---:R-:W-:Y:S01]  /*00b0*/  ISETP.GE.AND P0, PT, R3, UR8, PT ;  /* 0x0000000803007c0c */ /* 0x004fe2000bf06270 */
[----:B-1----:R-:W-:-:S05]  /*00c0*/  IMAD R0, R0, UR4, R5 ;  /* 0x0000000400007c24 */ /* 0x002fca000f8e0205 */
[----:B---3--:R-:W-:-:S13]  /*00d0*/  ISETP.GE.OR P1, PT, R0, UR9, P0 ;  /* 0x0000000900007c0c */ /* 0x008fda0008726670 */
[----:B----4-:R-:W-:Y:S05]  /*00e0*/  @P1 BRA `(.L_x_0) ;  /* 0x00000004002c1947 */ /* 0x010fea0003800000 */
[----:B------:R-:W0:Y:S01]  /*00f0*/  LDCU UR4, c[0x0][0x3b0] ;  /* 0x00007600ff0477ac */ /* 0x000e220008000800 */
[C-C-:B------:R-:W-:Y:S02]  /*0100*/  IMAD R12, R0.reuse, UR8, R3.reuse ;  /* 0x00000008000c7c24 */ /* 0x140fe4000f8e0203 */
[----:B0-----:R-:W-:Y:S01]  /*0110*/  IMAD R0, R0, UR4, R3 ;  /* 0x0000000400007c24 */ /* 0x001fe2000f8e0203 */
[----:B------:R-:W-:Y:S02]  /*0120*/  CS2R R2, SR_CLOCKLO ;  /* 0x0000000000027805 */ /* 0x000fe40000015000 */
[----:B------:R-:W-:Y:S01]  /*0130*/  SHF.R.S32.HI R5, RZ, 0x1f, R12 ;  /* 0x0000001fff057819 */ /* 0x000fe2000001140c */
[----:B------:R-:W-:-:S03]  /*0140*/  IMAD.WIDE.U32 R6, R12, -0x326172a9, RZ ;  /* 0xcd9e8d570c067825 */ /* 0x000fc600078e00ff */
[----:B------:R-:W-:Y:S01]  /*0150*/  IADD3 R11, PT, PT, R3, 0x76cf5d0a, RZ ;  /* 0x76cf5d0a030b7810 */ /* 0x000fe20007ffe0ff */
[----:B------:R-:W0:Y:S01]  /*0160*/  LDCU UR4, c[0x0][0x3a0] ;  /* 0x00007400ff0477ac */ /* 0x000e220008000800 */
[----:B------:R-:W-:Y:S01]  /*0170*/  LOP3.LUT R5, R5, R3, RZ, 0x3c, !PT ;  /* 0x0000000305057212 */ /* 0x000fe200078e3cff */
[----:B------:R-:W-:Y:S01]  /*0180*/  VIADD R9, R2, 0x9e3779b9 ;  /* 0x9e3779b902097836 */ /* 0x000fe20000000000 */
[----:B------:R-:W-:-:S03]  /*0190*/  LOP3.LUT R8, R7, R2, RZ, 0x3c, !PT ;  /* 0x0000000207087212 */ /* 0x000fc600078e3cff */
[----:B------:R-:W-:-:S05]  /*01a0*/  IMAD.WIDE.U32 R4, R5, -0x326172a9, RZ ;  /* 0xcd9e8d5705047825 */ /* 0x000fca00078e00ff */
[----:B------:R-:W-:Y:S01]  /*01b0*/  LOP3.LUT R6, R9, R6, R5, 0x96, !PT ;  /* 0x0000000609067212 */ /* 0x000fe200078e9605 */
[----:B------:R-:W-:Y:S02]  /*01c0*/  VIADD R5, R3, 0xbb67ae85 ;  /* 0xbb67ae8503057836 */ /* 0x000fe40000000000 */
[----:B------:R-:W-:-:S04]  /*01d0*/  IMAD.WIDE.U32 R8, R8, -0x2daee0ad, RZ ;  /* 0xd2511f5308087825 */ /* 0x000fc800078e00ff */
[----:B------:R-:W-:Y:S01]  /*01e0*/  IMAD.WIDE.U32 R6, R6, -0x2daee0ad, RZ ;  /* 0xd2511f5306067825 */ /* 0x000fe200078e00ff */
[----:B------:R-:W-:-:S04]  /*01f0*/  LOP3.LUT R5, R9, R5, RZ, 0x3c, !PT ;  /* 0x0000000509057212 */ /* 0x000fc800078e3cff */
[----:B------:R-:W-:Y:S01]  /*0200*/  LOP3.LUT R8, R7, R11, R8, 0x96, !PT ;  /* 0x0000000b07087212 */ /* 0x000fe200078e9608 */
[----:B------:R-:W-:Y:S02]  /*0210*/  VIADD R7, R2, 0x3c6ef372 ;  /* 0x3c6ef37202077836 */ /* 0x000fe40000000000 */
[----:B------:R-:W-:-:S04]  /*0220*/  IMAD.WIDE.U32 R10, R5, -0x326172a9, RZ ;  /* 0xcd9e8d57050a7825 */ /* 0x000fc800078e00ff */
[----:B------:R-:W-:Y:S01]  /*0230*/  IMAD.WIDE.U32 R8, R8, -0x326172a9, RZ ;  /* 0xcd9e8d5708087825 */ /* 0x000fe200078e00ff */
[----:B------:R-:W-:-:S03]  /*0240*/  LOP3.LUT R7, R11, R4, R7, 0x96, !PT ;  /* 0x000000040b077212 */ /* 0x000fc600078e9607 */
[----:B------:R-:W-:-:S05]  /*0250*/  VIADD R5, R2, 0xdaa66d2b ;  /* 0xdaa66d2b02057836 */ /* 0x000fca0000000000 */
[----:B------:R-:W-:Y:S01]  /*0260*/  LOP3.LUT R5, R9, R10, R5, 0x96, !PT ;  /* 0x0000000a09057212 */ /* 0x000fe200078e9605 */
[----:B------:R-:W-:Y:S01]  /*0270*/  IMAD.WIDE.U32 R10, R7, -0x2daee0ad, RZ ;  /* 0xd2511f53070a7825 */ /* 0x000fe200078e00ff */
[----:B------:R-:W-:-:S03]  /*0280*/  IADD3 R9, PT, PT, R3, 0x32370b8f, RZ ;  /* 0x32370b8f03097810 */ /* 0x000fc60007ffe0ff */
[----:B------:R-:W-:Y:S01]  /*0290*/  IMAD.WIDE.U32 R4, R5, -0x2daee0ad, RZ ;  /* 0xd2511f5305047825 */ /* 0x000fe200078e00ff */
[----:B------:R-:W-:-:S03]  /*02a0*/  LOP3.LUT R9, R11, R6, R9, 0x96, !PT ;  /* 0x000000060b097212 */ /* 0x000fc600078e9609 */
[----:B------:R-:W-:-:S05]  /*02b0*/  VIADD R7, R3, 0xed9eba14 ;  /* 0xed9eba1403077836 */ /* 0x000fca0000000000 */
[----:B------:R-:W-:Y:S01]  /*02c0*/  LOP3.LUT R7, R5, R10, R7, 0x96, !PT ;  /* 0x0000000a05077212 */ /* 0x000fe200078e9607 */
[C---:B------:R-:W-:Y:S02]  /*02d0*/  VIADD R5, R2.reuse, 0x78dde6e4 ;  /* 0x78dde6e402057836 */ /* 0x040fe40000000000 */
[----:B------:R-:W-:Y:S01]  /*02e0*/  IMAD.WIDE.U32 R10, R9, -0x326172a9, RZ ;  /* 0xcd9e8d57090a7825 */ /* 0x000fe200078e00ff */
[----:B------:R-:W-:-:S03]  /*02f0*/  IADD3 R9, PT, PT, R2, 0x1715609d, RZ ;  /* 0x1715609d02097810 */ /* 0x000fc60007ffe0ff */
[----:B------:R-:W-:Y:S01]  /*0300*/  IMAD.WIDE.U32 R6, R7, -0x326172a9, RZ ;  /* 0xcd9e8d5707067825 */ /* 0x000fe200078e00ff */
[----:B------:R-:W-:-:S04]  /*0310*/  LOP3.LUT R5, R11, R8, R5, 0x96, !PT ;  /* 0x000000080b057212 */ /* 0x000fc800078e9605 */
[----:B------:R-:W-:Y:S01]  /*0320*/  LOP3.LUT R9, R7, R10, R9, 0x96, !PT ;  /* 0x0000000a07097212 */ /* 0x000fe200078e9609 */
[----:B------:R-:W-:Y:S02]  /*0330*/  VIADD R7, R3, 0xa9066899 ;  /* 0xa906689903077836 */ /* 0x000fe40000000000 */
[----:B------:R-:W-:Y:S01]  /*0340*/  IMAD.WIDE.U32 R10, R5, -0x2daee0ad, RZ ;  /* 0xd2511f53050a7825 */ /* 0x000fe200078e00ff */
[----:B------:R-:W-:-:S03]  /*0350*/  IADD3 R5, PT, PT, R3, 0x646e171e, RZ ;  /* 0x646e171e03057810 */ /* 0x000fc60007ffe0ff */
[----:B------:R-:W-:Y:S01]  /*0360*/  IMAD.WIDE.U32 R8, R9, -0x2daee0ad, RZ ;  /* 0xd2511f5309087825 */ /* 0x000fe200078e00ff */
[----:B------:R-:W-:-:S03]  /*0370*/  LOP3.LUT R4, R11, R4, R7, 0x96, !PT ;  /* 0x000000040b047212 */ /* 0x000fc600078e9607 */
[----:B------:R-:W-:Y:S01]  /*0380*/  VIADD R7, R2, 0xb54cda56 ;  /* 0xb54cda5602077836 */ /* 0x000fe20000000000 */
[----:B------:R-:W-:Y:S01]  /*0390*/  LOP3.LUT R10, R9, R10, R5, 0x96, !PT ;  /* 0x0000000a090a7212 */ /* 0x000fe200078e9605 */
[----:B------:R-:W-:Y:S01]  /*03a0*/  IMAD.WIDE.U32 R4, R4, -0x326172a9, RZ ;  /* 0xcd9e8d5704047825 */ /* 0x000fe200078e00ff */
[----:B------:R-:W-:-:S03]  /*03b0*/  IADD3 R9, PT, PT, R2, 0x5384540f, RZ ;  /* 0x5384540f02097810 */ /* 0x000fc60007ffe0ff */
[----:B------:R-:W-:Y:S01]  /*03c0*/  IMAD.HI.U32 R10, R10, -0x326172a9, RZ ;  /* 0xcd9e8d570a0a7827 */ /* 0x000fe200078e00ff */
[----:B------:R-:W-:-:S03]  /*03d0*/  LOP3.LUT R7, R5, R6, R7, 0x96, !PT ;  /* 0x0000000605077212 */ /* 0x000fc600078e9607 */
[----:B------:R-:W-:Y:S01]  /*03e0*/  VIADD R2, R2, 0x8ff34781 ;  /* 0x8ff3478102027836 */ /* 0x000fe20000000000 */
[----:B------:R-:W-:Y:S01]  /*03f0*/  LOP3.LUT R10, R10, R4, R9, 0x96, !PT ;  /* 0x000000040a0a7212 */ /* 0x000fe200078e9609 */
[C---:B------:R-:W-:Y:S01]  /*0400*/  VIADD R9, R3.reuse, 0x1fd5c5a3 ;  /* 0x1fd5c5a303097836 */ /* 0x040fe20000000000 */
[----:B------:R-:W-:Y:S01]  /*0410*/  IADD3 R3, PT, PT, R3, -0x24c28bd8, RZ ;  /* 0xdb3d742803037810 */ /* 0x000fe20007ffe0ff */
[----:B------:R-:W-:-:S04]  /*0420*/  IMAD.WIDE.U32 R4, R7, -0x2daee0ad, RZ ;  /* 0xd2511f5307047825 */ /* 0x000fc800078e00ff */
[----:B------:R-:W-:Y:S01]  /*0430*/  IMAD.HI.U32 R10, R10, -0x2daee0ad, RZ ;  /* 0xd2511f530a0a7827 */ /* 0x000fe200078e00ff */
[----:B------:R-:W-:-:S04]  /*0440*/  LOP3.LUT R9, R5, R8, R9, 0x96, !PT ;  /* 0x0000000805097212 */ /* 0x000fc800078e9609 */
[----:B------:R-:W-:Y:S01]  /*0450*/  LOP3.LUT R3, R10, R4, R3, 0x96, !PT ;  /* 0x000000040a037212 */ /* 0x000fe200078e9603 */
[----:B------:R-:W-:-:S04]  /*0460*/  IMAD R9, R9, -0x326172a9, RZ ;  /* 0xcd9e8d5709097824 */ /* 0x000fc800078e02ff */
[----:B------:R-:W-:-:S05]  /*0470*/  IMAD.HI.U32 R3, R3, -0x326172a9, RZ ;  /* 0xcd9e8d5703037827 */ /* 0x000fca00078e00ff */
[----:B------:R-:W-:Y:S01]  /*0480*/  LOP3.LUT R2, R3, R9, R2, 0x96, !PT ;  /* 0x0000000903027212 */ /* 0x000fe200078e9602 */
[----:B------:R-:W-:-:S03]  /*0490*/  HFMA2 R3, -RZ, RZ, 0.1171875, 0 ;  /* 0x2f800000ff037431 */ /* 0x000fc600000001ff */
[----:B------:R-:W-:-:S05]  /*04a0*/  I2FP.F32.U32 R2, R2 ;  /* 0x0000000200027245 */ /* 0x000fca0000201000 */
[----:B------:R-:W-:-:S05]  /*04b0*/  FFMA R2, R2, R3, 1.1641532182693481445e-10 ;  /* 0x2f00000002027423 */ /* 0x000fca0000000003 */
[----:B0-----:R-:W-:-:S13]  /*04c0*/  FSETP.GEU.AND P0, PT, R2, UR4, PT ;  /* 0x0000000402007c0b */ /* 0x001fda000bf0e000 */
[----:B------:R-:W0:Y:S02]  /*04d0*/  @!P0 LDC.64 R2, c[0x0][0x388] ;  /* 0x0000e200ff028b82 */ /* 0x000e240000000a00 */
[----:B0-----:R-:W-:-:S04]  /*04e0*/  @!P0 IADD3 R2, P1, PT, R0, R2, RZ ;  /* 0x0000000200028210 */ /* 0x001fc80007f3e0ff */
[----:B------:R-:W-:-:S05]  /*04f0*/  @!P0 LEA.HI.X.SX32 R3, R0, R3, 0x1, P1 ;  /* 0x0000000300038211 */ /* 0x000fca00008f0eff */
[----:B------:R0:W-:Y:S01]  /*0500*/  @!P0 STG.E.U8 desc[UR6][R2.64], RZ ;  /* 0x000000ff02008986 */ /* 0x0001e2000c101106 */
[----:B------:R-:W-:Y:S05]  /*0510*/  @!P0 EXIT ;  /* 0x000000000000894d */ /* 0x000fea0003800000 */
[----:B------:R-:W0:Y:S02]  /*0520*/  LDCU.128 UR12, c[0x0][0x380] ;  /* 0x00007000ff0c77ac */ /* 0x000e240008000c00 */
[----:B0-----:R-:W-:-:S04]  /*0530*/  IADD3 R2, P0, PT, R12, UR12, RZ ;  /* 0x0000000c0c027c10 */ /* 0x001fc8000ff1e0ff */
[----:B------:R-:W-:-:S06]  /*0540*/  LEA.HI.X.SX32 R3, R12, UR13, 0x1, P0 ;  /* 0x0000000d0c037c11 */ /* 0x000fcc00080f0eff */
[----:B------:R-:W2:Y:S01]  /*0550*/  LDG.E.U8 R3, desc[UR6][R2.64] ;  /* 0x0000000602037981 */ /* 0x000ea2000c1e1100 */
[----:B------:R-:W-:-:S04]  /*0560*/  IADD3 R4, P0, PT, R0, UR14, RZ ;  /* 0x0000000e00047c10 */ /* 0x000fc8000ff1e0ff */
[----:B------:R-:W-:-:S05]  /*0570*/  LEA.HI.X.SX32 R5, R0, UR15, 0x1, P0 ;  /* 0x0000000f00057c11 */ /* 0x000fca00080f0eff */
[----:B--2---:R-:W-:Y:S01]  /*0580*/  STG.E.U8 desc[UR6][R4.64], R3 ;  /* 0x0000000304007986 */ /* 0x004fe2000c101106 */
[----:B------:R-:W-:Y:S05]  /*0590*/  EXIT ;  /* 0x000000000000794d */ /* 0x000fea0003800000 */
.L_x_0:
[----:B------:R-:W0:Y:S02]  /*05a0*/  LDCU UR4, c[0x0][0x3a8] ;  /* 0x00007500ff0477ac */ /* 0x000e240008000800 */
[----:B0-----:R-:W-:-:S06]  /*05b0*/  UIADD3 UR4, UPT, UPT, UR9, UR4, URZ ;  /* 0x0000000409047290 */ /* 0x001fcc000fffe0ff */
[----:B------:R-:W-:-:S13]  /*05c0*/  ISETP.GE.OR P0, PT, R0, UR4, P0 ;  /* 0x0000000400007c0c */ /* 0x000fda0008706670 */
[----:B------:R-:W-:Y:S05]  /*05d0*/  @P0 EXIT ;  /* 0x000000000000094d */ /* 0x000fea0003800000 */
[----:B------:R-:W0:Y:S01]  /*05e0*/  LDCU UR4, c[0x0][0x3b0] ;  /* 0x00007600ff0477ac */ /* 0x000e220008000800 */
[----:B------:R-:W-:-:S04]  /*05f0*/  VIADD R0, R0, -UR9 ;  /* 0x8000000900007c36 */ /* 0x000fc80008000000 */
[C-C-:B------:R-:W-:Y:S02]  /*0600*/  IMAD R2, R0.reuse, UR8, R3.reuse ;  /* 0x0000000800027c24 */ /* 0x140fe4000f8e0203 */
[----:B0-----:R-:W-:Y:S01]  /*0610*/  IMAD R0, R0, UR4, R3 ;  /* 0x0000000400007c24 */ /* 0x001fe2000f8e0203 */
[----:B------:R-:W-:Y:S02]  /*0620*/  CS2R R4, SR_CLOCKLO ;  /* 0x0000000000047805 */ /* 0x000fe40000015000 */
[----:B------:R-:W-:Y:S01]  /*0630*/  SHF.R.S32.HI R3, RZ, 0x1f, R2 ;  /* 0x0000001fff037819 */ /* 0x000fe20000011402 */
[----:B------:R-:W-:Y:S01]  /*0640*/  IMAD.WIDE.U32 R8, R2, -0x326172a9, RZ ;  /* 0xcd9e8d5702087825 */ /* 0x000fe200078e00ff */
[----:B------:R-:W0:Y:S02]  /*0650*/  LDCU UR4, c[0x0][0x3a0] ;  /* 0x00007400ff0477ac */ /* 0x000e240008000800 */
[----:B------:R-:W-:Y:S02]  /*0660*/  LOP3.LUT R3, R3, R5, RZ, 0x3c, !PT ;  /* 0x0000000503037212 */ /* 0x000fe400078e3cff */
[----:B------:R-:W-:-:S03]  /*0670*/  LOP3.LUT R10, R9, R4, RZ, 0x3c, !PT ;  /* 0x00000004090a7212 */ /* 0x000fc600078e3cff */
[----:B------:R-:W-:Y:S01]  /*0680*/  IMAD.WIDE.U32 R6, R3, -0x326172a9, RZ ;  /* 0xcd9e8d5703067825 */ /* 0x000fe200078e00ff */
[----:B------:R-:W-:-:S03]  /*0690*/  IADD3 R3, PT, PT, R4, -0x61c88647, RZ ;  /* 0x9e3779b904037810 */ /* 0x000fc60007ffe0ff */
[----:B------:R-:W-:Y:S01]  /*06a0*/  IMAD.WIDE.U32 R10, R10, -0x2daee0ad, RZ ;  /* 0xd2511f530a0a7825 */ /* 0x000fe200078e00ff */
[----:B------:R-:W-:Y:S02]  /*06b0*/  LOP3.LUT R8, R3, R8, R7, 0x96, !PT ;  /* 0x0000000803087212 */ /* 0x000fe400078e9607 */
[C---:B------:R-:W-:Y:S01]  /*06c0*/  IADD3 R7, PT, PT, R5.reuse, 0x76cf5d0a, RZ ;  /* 0x76cf5d0a05077810 */ /* 0x040fe20007ffe0ff */
[----:B------:R-:W-:Y:S02]  /*06d0*/  VIADD R3, R5, 0xbb67ae85 ;  /* 0xbb67ae8505037836 */ /* 0x000fe40000000000 */
[----:B------:R-:W-:-:S03]  /*06e0*/  IMAD.WIDE.U32 R8, R8, -0x2daee0ad, RZ ;  /* 0xd2511f5308087825 */ /* 0x000fc600078e00ff */
[----:B------:R-:W-:Y:S02]  /*06f0*/  LOP3.LUT R3, R11, R3, RZ, 0x3c, !PT ;  /* 0x000000030b037212 */ /* 0x000fe400078e3cff */
[----:B------:R-:W-:Y:S01]  /*0700*/  LOP3.LUT R10, R9, R7, R10, 0x96, !PT ;  /* 0x00000007090a7212 */ /* 0x000fe200078e960a */
[C---:B------:R-:W-:Y:S01]  /*0710*/  VIADD R7, R4.reuse, 0x3c6ef372 ;  /* 0x3c6ef37204077836 */ /* 0x040fe20000000000 */
[----:B------:R-:W-:Y:S01]  /*0720*/  IADD3 R9, PT, PT, R5, -0x126145ec, RZ ;  /* 0xed9eba1405097810 */ /* 0x000fe20007ffe0ff */
[----:B------:R-:W-:Y:S01]  /*0730*/  IMAD.WIDE.U32 R12, R3, -0x326172a9, RZ ;  /* 0xcd9e8d57030c7825 */ /* 0x000fe200078e00ff */
[----:B------:R-:W-:-:S03]  /*0740*/  IADD3 R3, PT, PT, R4, -0x255992d5, RZ ;  /* 0xdaa66d2b04037810 */ /* 0x000fc60007ffe0ff */
[----:B------:R-:W-:Y:S01]  /*0750*/  IMAD.WIDE.U32 R10, R10, -0x326172a9, RZ ;  /* 0xcd9e8d570a0a7825 */ /* 0x000fe200078e00ff */
[----:B------:R-:W-:-:S04]  /*0760*/  LOP3.LUT R7, R13, R6, R7, 0x96, !PT ;  /* 0x000000060d077212 */ /* 0x000fc800078e9607 */
[----:B------:R-:W-:Y:S01]  /*0770*/  LOP3.LUT R6, R11, R12, R3, 0x96, !PT ;  /* 0x0000000c0b067212 */ /* 0x000fe200078e9603 */
[----:B------:R-:W-:Y:S02]  /*0780*/  VIADD R3, R5, 0x32370b8f ;  /* 0x32370b8f05037836 */ /* 0x000fe40000000000 */
[----:B------:R-:W-:-:S04]  /*0790*/  IMAD.WIDE.U32 R12, R7, -0x2daee0ad, RZ ;  /* 0xd2511f53070c7825 */ /* 0x000fc800078e00ff */
[----:B------:R-:W-:Y:S01]  /*07a0*/  IMAD.WIDE.U32 R6, R6, -0x2daee0ad, RZ ;  /* 0xd2511f5306067825 */ /* 0x000fe200078e00ff */
[----:B------:R-:W-:-:S04]  /*07b0*/  LOP3.LUT R3, R13, R8, R3, 0x96, !PT ;  /* 0x000000080d037212 */ /* 0x000fc800078e9603 */
[----:B------:R-:W-:Y:S01]  /*07c0*/  LOP3.LUT R9, R7, R12, R9, 0x96, !PT ;  /* 0x0000000c07097212 */ /* 0x000fe200078e9609 */
[C---:B------:R-:W-:Y:S02]  /*07d0*/  VIADD R7, R4.reuse, 0x78dde6e4 ;  /* 0x78dde6e404077836 */ /* 0x040fe40000000000 */
[----:B------:R-:W-:Y:S01]  /*07e0*/  IMAD.WIDE.U32 R12, R3, -0x326172a9, RZ ;  /* 0xcd9e8d57030c7825 */ /* 0x000fe200078e00ff */
[----:B------:R-:W-:-:S03]  /*07f0*/  IADD3 R3, PT, PT, R4, 0x1715609d, RZ ;  /* 0x1715609d04037810 */ /* 0x000fc60007ffe0ff */
[----:B------:R-:W-:Y:S01]  /*0800*/  IMAD.WIDE.U32 R8, R9, -0x326172a9, RZ ;  /* 0xcd9e8d5709087825 */ /* 0x000fe200078e00ff */
[----:B------:R-:W-:-:S04]  /*0810*/  LOP3.LUT R7, R13, R10, R7, 0x96, !PT ;  /* 0x0000000a0d077212 */ /* 0x000fc800078e9607 */
[----:B------:R-:W-:Y:S01]  /*0820*/  LOP3.LUT R10, R9, R12, R3, 0x96, !PT ;  /* 0x0000000c090a7212 */ /* 0x000fe200078e9603 */
[----:B------:R-:W-:Y:S01]  /*0830*/  VIADD R3, R5, 0xa9066899 ;  /* 0xa906689905037836 */ /* 0x000fe20000000000 */
[----:B------:R-:W-:Y:S01]  /*0840*/  IADD3 R9, PT, PT, R4, 0x5384540f, RZ ;  /* 0x5384540f04097810 */ /* 0x000fe20007ffe0ff */
[----:B------:R-:W-:Y:S01]  /*0850*/  IMAD.WIDE.U32 R12, R7, -0x2daee0ad, RZ ;  /* 0xd2511f53070c7825 */ /* 0x000fe200078e00ff */
[----:B------:R-:W-:-:S03]  /*0860*/  IADD3 R7, PT, PT, R5, 0x646e171e, RZ ;  /* 0x646e171e05077810 */ /* 0x000fc60007ffe0ff */
[----:B------:R-:W-:Y:S01]  /*0870*/  IMAD.WIDE.U32 R10, R10, -0x2daee0ad, RZ ;  /* 0xd2511f530a0a7825 */ /* 0x000fe200078e00ff */
[----:B------:R-:W-:-:S03]  /*0880*/  LOP3.LUT R6, R13, R6, R3, 0x96, !PT ;  /* 0x000000060d067212 */ /* 0x000fc600078e9603 */
[----:B------:R-:W-:Y:S01]  /*0890*/  VIADD R3, R4, 0xb54cda56 ;  /* 0xb54cda5604037836 */ /* 0x000fe20000000000 */
[----:B------:R-:W-:Y:S01]  /*08a0*/  LOP3.LUT R12, R11, R12, R7, 0x96, !PT ;  /* 0x0000000c0b0c7212 */ /* 0x000fe200078e9607 */
[----:B------:R-:W-:-:S04]  /*08b0*/  IMAD.WIDE.U32 R6, R6, -0x326172a9, RZ ;  /* 0xcd9e8d5706067825 */ /* 0x000fc800078e00ff */
[----:B------:R-:W-:Y:S01]  /*08c0*/  IMAD.HI.U32 R12, R12, -0x326172a9, RZ ;  /* 0xcd9e8d570c0c7827 */ /* 0x000fe200078e00ff */
[----:B------:R-:W-:-:S03]  /*08d0*/  LOP3.LUT R3, R7, R8, R3, 0x96, !PT ;  /* 0x0000000807037212 */ /* 0x000fc600078e9603 */
[----:B------:R-:W-:Y:S01]  /*08e0*/  VIADD R4, R4, 0x8ff34781 ;  /* 0x8ff3478104047836 */ /* 0x000fe20000000000 */
[----:B------:R-:W-:Y:S01]  /*08f0*/  LOP3.LUT R12, R12, R6, R9, 0x96, !PT ;  /* 0x000000060c0c7212 */ /* 0x000fe200078e9609 */
[----:B------:R-:W-:Y:S02]  /*0900*/  VIADD R9, R5, 0x1fd5c5a3 ;  /* 0x1fd5c5a305097836 */ /* 0x000fe40000000000 */
[----:B------:R-:W-:Y:S01]  /*0910*/  IMAD.WIDE.U32 R6, R3, -0x2daee0ad, RZ ;  /* 0xd2511f5303067825 */ /* 0x000fe200078e00ff */
[----:B------:R-:W-:-:S03]  /*0920*/  IADD3 R3, PT, PT, R5, -0x24c28bd8, RZ ;  /* 0xdb3d742805037810 */ /* 0x000fc60007ffe0ff */
[----:B------:R-:W-:Y:S01]  /*0930*/  IMAD.HI.U32 R12, R12, -0x2daee0ad, RZ ;  /* 0xd2511f530c0c7827 */ /* 0x000fe200078e00ff */
[----:B------:R-:W-:-:S04]  /*0940*/  LOP3.LUT R9, R7, R10, R9, 0x96, !PT ;  /* 0x0000000a07097212 */ /* 0x000fc800078e9609 */
[----:B------:R-:W-:Y:S01]  /*0950*/  LOP3.LUT R3, R12, R6, R3, 0x96, !PT ;  /* 0x000000060c037212 */ /* 0x000fe200078e9603 */
[----:B------:R-:W-:-:S04]  /*0960*/  IMAD R9, R9, -0x326172a9, RZ ;  /* 0xcd9e8d5709097824 */ /* 0x000fc800078e02ff */
[----:B------:R-:W-:-:S05]  /*0970*/  IMAD.HI.U32 R3, R3, -0x326172a9, RZ ;  /* 0xcd9e8d5703037827 */ /* 0x000fca00078e00ff */
[----:B------:R-:W-:Y:S02]  /*0980*/  LOP3.LUT R3, R3, R9, R4, 0x96, !PT ;  /* 0x0000000903037212 */ /* 0x000fe400078e9604 */
[----:B------:R-:W-:Y:S02]  /*0990*/  MOV R4, 0x2f800000 ;  /* 0x2f80000000047802 */ /* 0x000fe40000000f00 */
[----:B------:R-:W-:-:S05]  /*09a0*/  I2FP.F32.U32 R3, R3 ;  /* 0x0000000300037245 */ /* 0x000fca0000201000 */
[----:B------:R-:W-:-:S05]  /*09b0*/  FFMA R3, R3, R4, 1.1641532182693481445e-10 ;  /* 0x2f00000003037423 */ /* 0x000fca0000000004 */
[----:B0-----:R-:W-:-:S13]  /*09c0*/  FSETP.GEU.AND P0, PT, R3, UR4, PT ;  /* 0x0000000403007c0b */ /* 0x001fda000bf0e000 */
[----:B------:R-:W0:Y:S02]  /*09d0*/  @!P0 LDC.64 R4, c[0x0][0x398] ;  /* 0x0000e600ff048b82 */ /* 0x000e240000000a00 */
[----:B0-----:R-:W-:-:S05]  /*09e0*/  @!P0 IMAD.WIDE R4, R0, 0x4, R4 ;  /* 0x0000000400048825 */ /* 0x001fca00078e0204 */
[----:B------:R0:W-:Y:S01]  /*09f0*/  @!P0 STG.E desc[UR6][R4.64], RZ ;  /* 0x000000ff04008986 */ /* 0x0001e2000c101906 */
[----:B------:R-:W-:Y:S05]  /*0a00*/  @!P0 EXIT ;  /* 0x000000000000894d */ /* 0x000fea0003800000 */
[----:B0-----:R-:W0:Y:S02]  /*0a10*/  LDC.64 R4, c[0x0][0x390] ;  /* 0x0000e400ff047b82 */ /* 0x001e240000000a00 */
[----:B0-----:R-:W-:-:S06]  /*0a20*/  IMAD.WIDE R2, R2, 0x4, R4 ;  /* 0x0000000402027825 */ /* 0x001fcc00078e0204 */
[----:B------:R-:W0:Y:S01]  /*0a30*/  LDC.64 R4, c[0x0][0x398] ;  /* 0x0000e600ff047b82 */ /* 0x000e220000000a00 */
[----:B------:R-:W2:Y:S01]  /*0a40*/  LDG.E R3, desc[UR6][R2.64] ;  /* 0x0000000602037981 */ /* 0x000ea2000c1e1900 */
[----:B0-----:R-:W-:-:S05]  /*0a50*/  IMAD.WIDE R4, R0, 0x4, R4 ;  /* 0x0000000400047825 */ /* 0x001fca00078e0204 */
[----:B--2---:R-:W-:Y:S01]  /*0a60*/  STG.E desc[UR6][R4.64], R3 ;  /* 0x0000000304007986 */ /* 0x004fe2000c101906 */
[----:B------:R-:W-:Y:S05]  /*0a70*/  EXIT ;  /* 0x000000000000794d */ /* 0x000fea0003800000 */
.L_x_1:
[----:B------:R-:W-:-:S00]  /*0a80*/  BRA `(.L_x_1) ;  /* 0xfffffffc00fc7947 */ /* 0x000fc0000383ffff */
[----:B------:R-:W-:-:S00]  /*0a90*/  NOP ;  /* 0x0000000000007918 */ /* 0x000fc00000000000 */
        /* <DEDUP_REMOVED lines=14> */
.L_x_2:


//--------------------- .nv.global.init           --------------------------
	.section	.nv.global.init,"aw",@progbits
	.align	4
.nv.global.init:
	.type		mrg32k3aM1SubSeq,@object
	.size		mrg32k3aM1SubSeq,(mrg32k3aM2SubSeq - mrg32k3aM1SubSeq)
mrg32k3aM1SubSeq:
        /*0000*/ 	.byte	0x0b, 0xcc, 0xee, 0x04, 0x73, 0x29, 0x8b, 0x6f, 0xf6, 0x53, 0x03, 0xf6, 0x23, 0xf6, 0xea, 0xda
        /* <DEDUP_REMOVED lines=125> */
	.type		mrg32k3aM2SubSeq,@object
	.size		mrg32k3aM2SubSeq,(mrg32k3aM1 - mrg32k3aM2SubSeq)
mrg32k3aM2SubSeq:
        /* <DEDUP_REMOVED lines=126> */
	.type		mrg32k3aM1,@object
	.size		mrg32k3aM1,(mrg32k3aM1Seq - mrg32k3aM1)
mrg32k3aM1:
        /* <DEDUP_REMOVED lines=144> */
	.type		mrg32k3aM1Seq,@object
	.size		mrg32k3aM1Seq,(mrg32k3aM2 - mrg32k3aM1Seq)
mrg32k3aM1Seq:
        /* <DEDUP_REMOVED lines=144> */
	.type		mrg32k3aM2,@object
	.size		mrg32k3aM2,(mrg32k3aM2Seq - mrg32k3aM2)
mrg32k3aM2:
        /* <DEDUP_REMOVED lines=144> */
	.type		mrg32k3aM2Seq,@object
	.size		mrg32k3aM2Seq,(precalc_xorwow_matrix - mrg32k3aM2Seq)
mrg32k3aM2Seq:
        /* <DEDUP_REMOVED lines=144> */
	.type		precalc_xorwow_matrix,@object
	.size		precalc_xorwow_matrix,(precalc_xorwow_offset_matrix - precalc_xorwow_matrix)
precalc_xorwow_matrix:
        /* <DEDUP_REMOVED lines=6400> */
	.type		precalc_xorwow_offset_matrix,@object
	.size		precalc_xorwow_offset_matrix,(.L_1 - precalc_xorwow_offset_matrix)
precalc_xorwow_offset_matrix:
        /* <DEDUP_REMOVED lines=6400> */
.L_1:


//--------------------- .nv.shared.reserved.0     --------------------------
	.section	.nv.shared.reserved.0,"aw",@nobits
	.weak		__nv_reservedSMEM_offset_0_alias
	.size		__nv_reservedSMEM_offset_0_alias, 0, 64
	.other		__nv_reservedSMEM_offset_0_alias,@"STO_CUDA_RESERVED_SHARED STV_DEFAULT"
__nv_reservedSMEM_offset_0_alias:
	.zero		0
	.zero		64


//--------------------- .nv.constant0._Z13TC_FP_DropoutPKaPaPKfPffiiii --------------------------
	.section	.nv.constant0._Z13TC_FP_DropoutPKaPaPKfPffiiii,"a",@progbits
	.sectionflags	@""
	.align	4
.nv.constant0._Z13TC_FP_DropoutPKaPaPKfPffiiii:
	.zero		948


//--------------------- SYMBOLS --------------------------

	.type		.nv.reservedSmem.offset0,@object
	.size		.nv.reservedSmem.offset0,0x4
